//
// Generated by NVIDIA NVVM Compiler
//
// Compiler Build ID: CL-36424714
// Cuda compilation tools, release 13.0, V13.0.88
// Based on NVVM 20.0.0
//

.version 9.0
.target sm_100
.address_size 64

	// .globl	_Z13exampleKernelPfPKfS1_i
// _ZZ13exampleKernelPfPKfS1_iE11staticArray has been demoted
.extern .shared .align 16 .b8 dynamicArray[];

.visible .entry _Z13exampleKernelPfPKfS1_i(
	.param .u64 .ptr .align 1 _Z13exampleKernelPfPKfS1_i_param_0,
	.param .u64 .ptr .align 1 _Z13exampleKernelPfPKfS1_i_param_1,
	.param .u64 .ptr .align 1 _Z13exampleKernelPfPKfS1_i_param_2,
	.param .u32 _Z13exampleKernelPfPKfS1_i_param_3
)
{
	.reg .pred 	%p<2>;
	.reg .b32 	%r<11>;
	.reg .b32 	%f<6>;
	.reg .b64 	%rd<11>;
	// demoted variable
	.shared .align 4 .b8 _ZZ13exampleKernelPfPKfS1_iE11staticArray[512];
	ld.param.u64 	%rd1, [_Z13exampleKernelPfPKfS1_i_param_0];
	ld.param.u64 	%rd2, [_Z13exampleKernelPfPKfS1_i_param_1];
	ld.param.u64 	%rd3, [_Z13exampleKernelPfPKfS1_i_param_2];
	ld.param.u32 	%r3, [_Z13exampleKernelPfPKfS1_i_param_3];
	mov.u32 	%r1, %tid.x;
	mov.u32 	%r4, %ctaid.x;
	mov.u32 	%r5, %ntid.x;
	mad.lo.s32 	%r2, %r4, %r5, %r1;
	setp.ge.s32 	%p1, %r2, %r3;
	@%p1 bra 	$L__BB0_2;
	cvta.to.global.u64 	%rd4, %rd2;
	cvta.to.global.u64 	%rd5, %rd3;
	cvta.to.global.u64 	%rd6, %rd1;
	mul.wide.s32 	%rd7, %r2, 4;
	add.s64 	%rd8, %rd4, %rd7;
	ld.global.f32 	%f1, [%rd8];
	shl.b32 	%r6, %r1, 2;
	mov.u32 	%r7, _ZZ13exampleKernelPfPKfS1_iE11staticArray;
	add.s32 	%r8, %r7, %r6;
	st.shared.f32 	[%r8], %f1;
	add.s64 	%rd9, %rd5, %rd7;
	ld.global.f32 	%f2, [%rd9];
	mov.u32 	%r9, dynamicArray;
	add.s32 	%r10, %r9, %r6;
	st.shared.f32 	[%r10], %f2;
	bar.sync 	0;
	ld.shared.f32 	%f3, [%r8];
	ld.shared.f32 	%f4, [%r10];
	add.f32 	%f5, %f3, %f4;
	add.s64 	%rd10, %rd6, %rd7;
	st.global.f32 	[%rd10], %f5;
$L__BB0_2:
	ret;

}


// ===== COMPILED SASS (sm_100) =====

	.target	sm_100

	.elftype	@"ET_EXEC"


//--------------------- .note.nv.tkinfo           --------------------------
	.section	.note.nv.tkinfo,"",@"SHT_NOTE"
	.sectionflags	@"SHF_NOTE_NV_TKINFO"
	.tkinfo
        /*0018*/ 	.word	0x00000002
        /*0030*/ 	.string	""
        /*0030*/ 	.string	"ptxas"
        /*0030*/ 	.string	"Cuda compilation tools, release 13.0, V13.0.88"
        /*0030*/ 	.string	"Build cuda_13.0.r13.0/compiler.36424714_0"
        /*0030*/ 	.string	"-arch sm_100 -m 64 "



//--------------------- .note.nv.cuinfo           --------------------------
	.section	.note.nv.cuinfo,"",@"SHT_NOTE"
	.sectionflags	@"SHF_NOTE_NV_CUINFO"
        /*0018*/ 	.short	0x0002
        /*001a*/ 	.short	0x0064
        /*001c*/ 	.short	0x0082
	.zero		2


//--------------------- .nv.info                  --------------------------
	.section	.nv.info,"",@"SHT_CUDA_INFO"
	.align	4


	//----- nvinfo : EIATTR_REGCOUNT
	.align		4
        /*0000*/ 	.byte	0x04, 0x2f
        /*0002*/ 	.short	(.L_1 - .L_0)
	.align		4
.L_0:
        /*0004*/ 	.word	index@(_Z13exampleKernelPfPKfS1_i)
        /*0008*/ 	.word	0x0000000e


	//----- nvinfo : EIATTR_FRAME_SIZE
	.align		4
.L_1:
        /*000c*/ 	.byte	0x04, 0x11
        /*000e*/ 	.short	(.L_3 - .L_2)
	.align		4
.L_2:
        /*0010*/ 	.word	index@(_Z13exampleKernelPfPKfS1_i)
        /*0014*/ 	.word	0x00000000


	//----- nvinfo : EIATTR_MIN_STACK_SIZE
	.align		4
.L_3:
        /*0018*/ 	.byte	0x04, 0x12
        /*001a*/ 	.short	(.L_5 - .L_4)
	.align		4
.L_4:
        /*001c*/ 	.word	index@(_Z13exampleKernelPfPKfS1_i)
        /*0020*/ 	.word	0x00000000
.L_5:


//--------------------- .nv.compat                --------------------------
	.section	.nv.compat,"",@"SHT_CUDA_COMPAT_INFO"
	.align	4
        /*0000*/ 	.byte	0x02, 0x09, 0x00, 0x00, 0x02, 0x02, 0x01, 0x00, 0x02, 0x05, 0x05, 0x00, 0x03, 0x07, 0x01, 0x01
        /*0010*/ 	.byte	0x02, 0x03, 0x00, 0x00, 0x02, 0x06, 0x01, 0x00, 0x04, 0x0b, 0x08, 0x00, 0x09, 0x00, 0x00, 0x00
        /*0020*/ 	.byte	0x00, 0x00, 0x00, 0x00


//--------------------- .nv.info._Z13exampleKernelPfPKfS1_i --------------------------
	.section	.nv.info._Z13exampleKernelPfPKfS1_i,"",@"SHT_CUDA_INFO"
	.sectionflags	@""
	.align	4


	//----- nvinfo : EIATTR_CUDA_API_VERSION
	.align		4
        /*0000*/ 	.byte	0x04, 0x37
        /*0002*/ 	.short	(.L_7 - .L_6)
.L_6:
        /*0004*/ 	.word	0x00000082


	//----- nvinfo : EIATTR_KPARAM_INFO
	.align		4
.L_7:
        /*0008*/ 	.byte	0x04, 0x17
        /*000a*/ 	.short	(.L_9 - .L_8)
.L_8:
        /*000c*/ 	.word	0x00000000
        /*0010*/ 	.short	0x0003
        /*0012*/ 	.short	0x0018
        /*0014*/ 	.byte	0x00, 0xf0, 0x11, 0x00


	//----- nvinfo : EIATTR_KPARAM_INFO
	.align		4
.L_9:
        /*0018*/ 	.byte	0x04, 0x17
        /*001a*/ 	.short	(.L_11 - .L_10)
.L_10:
        /*001c*/ 	.word	0x00000000
        /*0020*/ 	.short	0x0002
        /*0022*/ 	.short	0x0010
        /*0024*/ 	.byte	0x00, 0xf5, 0x21, 0x00


	//----- nvinfo : EIATTR_KPARAM_INFO
	.align		4
.L_11:
        /*0028*/ 	.byte	0x04, 0x17
        /*002a*/ 	.short	(.L_13 - .L_12)
.L_12:
        /*002c*/ 	.word	0x00000000
        /*0030*/ 	.short	0x0001
        /*0032*/ 	.short	0x0008
        /*0034*/ 	.byte	0x00, 0xf5, 0x21, 0x00


	//----- nvinfo : EIATTR_KPARAM_INFO
	.align		4
.L_13:
        /*0038*/ 	.byte	0x04, 0x17
        /*003a*/ 	.short	(.L_15 - .L_14)
.L_14:
        /*003c*/ 	.word	0x00000000
        /*0040*/ 	.short	0x0000
        /*0042*/ 	.short	0x0000
        /*0044*/ 	.byte	0x00, 0xf5, 0x21, 0x00


	//----- nvinfo : EIATTR_SPARSE_MMA_MASK
	.align		4
.L_15:
        /*0048*/ 	.byte	0x03, 0x50
        /*004a*/ 	.short	0x0000


	//----- nvinfo : EIATTR_MAXREG_COUNT
	.align		4
        /*004c*/ 	.byte	0x03, 0x1b
        /*004e*/ 	.short	0x00ff


	//----- nvinfo : EIATTR_NUM_BARRIERS
	.align		4
        /*0050*/ 	.byte	0x02, 0x4c
        /*0052*/ 	.byte	0x01
	.zero		1


	//----- nvinfo : EIATTR_MERCURY_ISA_VERSION
	.align		4
        /*0054*/ 	.byte	0x03, 0x5f
        /*0056*/ 	.short	0x0101


	//----- nvinfo : EIATTR_VRC_CTA_INIT_COUNT
	.align		4
        /*0058*/ 	.byte	0x02, 0x4a
	.zero		1
	.zero		1


	//----- nvinfo : EIATTR_EXIT_INSTR_OFFSETS
	.align		4
        /*005c*/ 	.byte	0x04, 0x1c
        /*005e*/ 	.short	(.L_17 - .L_16)


	//   ....[0]....
.L_16:
        /*0060*/ 	.word	0x00000070


	//   ....[1]....
        /*0064*/ 	.word	0x000001f0


	//----- nvinfo : EIATTR_CBANK_PARAM_SIZE
	.align		4
.L_17:
        /*0068*/ 	.byte	0x03, 0x19
        /*006a*/ 	.short	0x001c


	//----- nvinfo : EIATTR_PARAM_CBANK
	.align		4
        /*006c*/ 	.byte	0x04, 0x0a
        /*006e*/ 	.short	(.L_19 - .L_18)
	.align		4
.L_18:
        /*0070*/ 	.word	index@(.nv.constant0._Z13exampleKernelPfPKfS1_i)
        /*0074*/ 	.short	0x0380
        /*0076*/ 	.short	0x001c


	//----- nvinfo : EIATTR_SW_WAR
	.align		4
.L_19:
        /*0078*/ 	.byte	0x04, 0x36
        /*007a*/ 	.short	(.L_21 - .L_20)
.L_20:
        /*007c*/ 	.word	0x00000008
.L_21:


//--------------------- .nv.callgraph             --------------------------
	.section	.nv.callgraph,"",@"SHT_CUDA_CALLGRAPH"
	.align	4
	.sectionentsize	8
	.align		4
        /*0000*/ 	.word	0x00000000
	.align		4
        /*0004*/ 	.word	0xffffffff
	.align		4
        /*0008*/ 	.word	0x00000000
	.align		4
        /*000c*/ 	.word	0xfffffffe
	.align		4
        /*0010*/ 	.word	0x00000000
	.align		4
        /*0014*/ 	.word	0xfffffffd
	.align		4
        /*0018*/ 	.word	0x00000000
	.align		4
        /*001c*/ 	.word	0xfffffffc


//--------------------- .text._Z13exampleKernelPfPKfS1_i --------------------------
	.section	.text._Z13exampleKernelPfPKfS1_i,"ax",@progbits
	.align	128
        .global         _Z13exampleKernelPfPKfS1_i
        .type           _Z13exampleKernelPfPKfS1_i,@function
        .size           _Z13exampleKernelPfPKfS1_i,(.L_x_1 - _Z13exampleKernelPfPKfS1_i)
        .other          _Z13exampleKernelPfPKfS1_i,@"STO_CUDA_ENTRY STV_DEFAULT"
_Z13exampleKernelPfPKfS1_i:
.text._Z13exampleKernelPfPKfS1_i:
[----:B------:R-:W-:Y:S01]  /*0000*/  LDC R1, c[0x0][0x37c] ;  /* 0x0000df00ff017b82 */ /* 0x000fe20000000800 */
[----:B------:R-:W0:Y:S07]  /*0010*/  S2R R11, SR_TID.X ;  /* 0x00000000000b7919 */ /* 0x000e2e0000002100 */
[----:B------:R-:W0:Y:S01]  /*0020*/  S2UR UR4, SR_CTAID.X ;  /* 0x00000000000479c3 */ /* 0x000e220000002500 */
[----:B------:R-:W1:Y:S07]  /*0030*/  LDCU UR5, c[0x0][0x398] ;  /* 0x00007300ff0577ac */ /* 0x000e6e0008000800 */
[----:B------:R-:W0:Y:S02]  /*0040*/  LDC R0, c[0x0][0x360] ;  /* 0x0000d800ff007b82 */ /* 0x000e240000000800 */
[----:B0-----:R-:W-:-:S05]  /*0050*/  IMAD R7, R0, UR4, R11 ;  /* 0x0000000400077c24 */ /* 0x001fca000f8e020b */
[----:B-1----:R-:W-:-:S13]  /*0060*/  ISETP.GE.AND P0, PT, R7, UR5, PT ;  /* 0x0000000507007c0c */ /* 0x002fda000bf06270 */
[----:B------:R-:W-:Y:S05]  /*0070*/  @P0 EXIT ;  /* 0x000000000000094d */ /* 0x000fea0003800000 */
[----:B------:R-:W0:Y:S01]  /*0080*/  LDC.64 R2, c[0x0][0x388] ;  /* 0x0000e200ff027b82 */ /* 0x000e220000000a00 */
[----:B------:R-:W1:Y:S07]  /*0090*/  LDCU.64 UR8, c[0x0][0x358] ;  /* 0x00006b00ff0877ac */ /* 0x000e6e0008000a00 */
[----:B------:R-:W2:Y:S01]  /*00a0*/  LDC.64 R4, c[0x0][0x390] ;  /* 0x0000e400ff047b82 */ /* 0x000ea20000000a00 */
[----:B0-----:R-:W-:-:S05]  /*00b0*/  IMAD.WIDE R2, R7, 0x4, R2 ;  /* 0x0000000407027825 */ /* 0x001fca00078e0202 */
[----:B-1----:R0:W3:Y:S01]  /*00c0*/  LDG.E R0, desc[UR8][R2.64] ;  /* 0x0000000802007981 */ /* 0x0020e2000c1e1900 */
[----:B--2---:R-:W-:-:S06]  /*00d0*/  IMAD.WIDE R4, R7, 0x4, R4 ;  /* 0x0000000407047825 */ /* 0x004fcc00078e0204 */
[----:B------:R-:W2:Y:S01]  /*00e0*/  LDG.E R4, desc[UR8][R4.64] ;  /* 0x0000000804047981 */ /* 0x000ea2000c1e1900 */
[----:B------:R-:W1:Y:S01]  /*00f0*/  S2UR UR6, SR_CgaCtaId ;  /* 0x00000000000679c3 */ /* 0x000e620000008800 */
[----:B------:R-:W-:Y:S02]  /*0100*/  UMOV UR4, 0x400 ;  /* 0x0000040000047882 */ /* 0x000fe40000000000 */
[----:B------:R-:W-:-:S05]  /*0110*/  UIADD3 UR5, UPT, UPT, UR4, 0x200, URZ ;  /* 0x0000020004057890 */ /* 0x000fca000fffe0ff */
[----:B0-----:R-:W0:Y:S01]  /*0120*/  LDC.64 R2, c[0x0][0x380] ;  /* 0x0000e000ff027b82 */ /* 0x001e220000000a00 */
[----:B-1----:R-:W-:Y:S02]  /*0130*/  ULEA UR4, UR6, UR4, 0x18 ;  /* 0x0000000406047291 */ /* 0x002fe4000f8ec0ff */
[----:B------:R-:W-:-:S04]  /*0140*/  ULEA UR5, UR6, UR5, 0x18 ;  /* 0x0000000506057291 */ /* 0x000fc8000f8ec0ff */
[C---:B------:R-:W-:Y:S02]  /*0150*/  LEA R9, R11.reuse, UR4, 0x2 ;  /* 0x000000040b097c11 */ /* 0x040fe4000f8e10ff */
[----:B------:R-:W-:Y:S01]  /*0160*/  LEA R11, R11, UR5, 0x2 ;  /* 0x000000050b0b7c11 */ /* 0x000fe2000f8e10ff */
[----:B0-----:R-:W-:Y:S02]  /*0170*/  IMAD.WIDE R2, R7, 0x4, R2 ;  /* 0x0000000407027825 */ /* 0x001fe400078e0202 */
[----:B---3--:R-:W-:Y:S04]  /*0180*/  STS [R9], R0 ;  /* 0x0000000009007388 */ /* 0x008fe80000000800 */
[----:B--2---:R-:W-:Y:S01]  /*0190*/  STS [R11], R4 ;  /* 0x000000040b007388 */ /* 0x004fe20000000800 */
[----:B------:R-:W-:Y:S06]  /*01a0*/  BAR.SYNC.DEFER_BLOCKING 0x0 ;  /* 0x0000000000007b1d */ /* 0x000fec0000010000 */
[----:B------:R-:W-:Y:S04]  /*01b0*/  LDS R5, [R9] ;  /* 0x0000000009057984 */ /* 0x000fe80000000800 */
[----:B------:R-:W0:Y:S02]  /*01c0*/  LDS R6, [R11] ;  /* 0x000000000b067984 */ /* 0x000e240000000800 */
[----:B0-----:R-:W-:-:S05]  /*01d0*/  FADD R5, R5, R6 ;  /* 0x0000000605057221 */ /* 0x001fca0000000000 */
[----:B------:R-:W-:Y:S01]  /*01e0*/  STG.E desc[UR8][R2.64], R5 ;  /* 0x0000000502007986 */ /* 0x000fe2000c101908 */
[----:B------:R-:W-:Y:S05]  /*01f0*/  EXIT ;  /* 0x000000000000794d */ /* 0x000fea0003800000 */
.L_x_0:
[----:B------:R-:W-:-:S00]  /*0200*/  BRA `(.L_x_0) ;  /* 0xfffffffc00fc7947 */ /* 0x000fc0000383ffff */
[----:B------:R-:W-:-:S00]  /*0210*/  NOP ;  /* 0x0000000000007918 */ /* 0x000fc00000000000 */
        /* <DEDUP_REMOVED lines=14> */
.L_x_1:


//--------------------- .nv.shared._Z13exampleKernelPfPKfS1_i --------------------------
	.section	.nv.shared._Z13exampleKernelPfPKfS1_i,"aw",@nobits
	.sectionflags	@""
	.align	16
.nv.shared._Z13exampleKernelPfPKfS1_i:
	.zero		1536


//--------------------- .nv.shared.reserved.0     --------------------------
	.section	.nv.shared.reserved.0,"aw",@nobits
	.weak		__nv_reservedSMEM_offset_0_alias
	.size		__nv_reservedSMEM_offset_0_alias, 0, 64
	.other		__nv_reservedSMEM_offset_0_alias,@"STO_CUDA_RESERVED_SHARED STV_DEFAULT"
__nv_reservedSMEM_offset_0_alias:
	.zero		0
	.zero		64


//--------------------- .nv.constant0._Z13exampleKernelPfPKfS1_i --------------------------
	.section	.nv.constant0._Z13exampleKernelPfPKfS1_i,"a",@progbits
	.sectionflags	@""
	.align	4
.nv.constant0._Z13exampleKernelPfPKfS1_i:
	.zero		924


//--------------------- SYMBOLS --------------------------

	.type		.nv.reservedSmem.offset0,@object
	.size		.nv.reservedSmem.offset0,0x4
	.type		.nv.reservedSmem.cap,@object
	.size		.nv.reservedSmem.cap,0x4
